//
// Generated by NVIDIA NVVM Compiler
//
// Compiler Build ID: CL-36424714
// Cuda compilation tools, release 13.0, V13.0.88
// Based on NVVM 20.0.0
//

.version 9.0
.target sm_100
.address_size 64

	// .globl	_Z13pictureKernelPfjj

.visible .entry _Z13pictureKernelPfjj(
	.param .u64 .ptr .align 1 _Z13pictureKernelPfjj_param_0,
	.param .u32 _Z13pictureKernelPfjj_param_1,
	.param .u32 _Z13pictureKernelPfjj_param_2
)
{
	.reg .pred 	%p<4>;
	.reg .b32 	%r<12>;
	.reg .b32 	%f<3>;
	.reg .b64 	%rd<5>;

	ld.param.u64 	%rd1, [_Z13pictureKernelPfjj_param_0];
	ld.param.u32 	%r4, [_Z13pictureKernelPfjj_param_1];
	ld.param.u32 	%r3, [_Z13pictureKernelPfjj_param_2];
	mov.u32 	%r5, %ctaid.x;
	mov.u32 	%r6, %ntid.x;
	mov.u32 	%r7, %tid.x;
	mad.lo.s32 	%r1, %r5, %r6, %r7;
	mov.u32 	%r8, %ctaid.y;
	mov.u32 	%r9, %ntid.y;
	mov.u32 	%r10, %tid.y;
	mad.lo.s32 	%r2, %r8, %r9, %r10;
	setp.ge.u32 	%p1, %r2, %r4;
	setp.ge.u32 	%p2, %r1, %r3;
	or.pred  	%p3, %p1, %p2;
	@%p3 bra 	$L__BB0_2;
	cvta.to.global.u64 	%rd2, %rd1;
	mad.lo.s32 	%r11, %r3, %r2, %r1;
	mul.wide.u32 	%rd3, %r11, 4;
	add.s64 	%rd4, %rd2, %rd3;
	ld.global.f32 	%f1, [%rd4];
	add.f32 	%f2, %f1, %f1;
	st.global.f32 	[%rd4], %f2;
$L__BB0_2:
	ret;

}


// ===== COMPILED SASS (sm_100) =====

	.target	sm_100

	.elftype	@"ET_EXEC"


//--------------------- .note.nv.tkinfo           --------------------------
	.section	.note.nv.tkinfo,"",@"SHT_NOTE"
	.sectionflags	@"SHF_NOTE_NV_TKINFO"
	.tkinfo
        /*0018*/ 	.word	0x00000002
        /*0030*/ 	.string	""
        /*0030*/ 	.string	"ptxas"
        /*0030*/ 	.string	"Cuda compilation tools, release 13.0, V13.0.88"
        /*0030*/ 	.string	"Build cuda_13.0.r13.0/compiler.36424714_0"
        /*0030*/ 	.string	"-arch sm_100 -m 64 "



//--------------------- .note.nv.cuinfo           --------------------------
	.section	.note.nv.cuinfo,"",@"SHT_NOTE"
	.sectionflags	@"SHF_NOTE_NV_CUINFO"
        /*0018*/ 	.short	0x0002
        /*001a*/ 	.short	0x0064
        /*001c*/ 	.short	0x0082
	.zero		2


//--------------------- .nv.info                  --------------------------
	.section	.nv.info,"",@"SHT_CUDA_INFO"
	.align	4


	//----- nvinfo : EIATTR_REGCOUNT
	.align		4
        /*0000*/ 	.byte	0x04, 0x2f
        /*0002*/ 	.short	(.L_1 - .L_0)
	.align		4
.L_0:
        /*0004*/ 	.word	index@(_Z13pictureKernelPfjj)
        /*0008*/ 	.word	0x00000008


	//----- nvinfo : EIATTR_FRAME_SIZE
	.align		4
.L_1:
        /*000c*/ 	.byte	0x04, 0x11
        /*000e*/ 	.short	(.L_3 - .L_2)
	.align		4
.L_2:
        /*0010*/ 	.word	index@(_Z13pictureKernelPfjj)
        /*0014*/ 	.word	0x00000000


	//----- nvinfo : EIATTR_MIN_STACK_SIZE
	.align		4
.L_3:
        /*0018*/ 	.byte	0x04, 0x12
        /*001a*/ 	.short	(.L_5 - .L_4)
	.align		4
.L_4:
        /*001c*/ 	.word	index@(_Z13pictureKernelPfjj)
        /*0020*/ 	.word	0x00000000
.L_5:


//--------------------- .nv.compat                --------------------------
	.section	.nv.compat,"",@"SHT_CUDA_COMPAT_INFO"
	.align	4
        /*0000*/ 	.byte	0x02, 0x09, 0x00, 0x00, 0x02, 0x02, 0x01, 0x00, 0x02, 0x05, 0x05, 0x00, 0x03, 0x07, 0x01, 0x01
        /*0010*/ 	.byte	0x02, 0x03, 0x00, 0x00, 0x02, 0x06, 0x01, 0x00, 0x04, 0x0b, 0x08, 0x00, 0x09, 0x00, 0x00, 0x00
        /*0020*/ 	.byte	0x00, 0x00, 0x00, 0x00


//--------------------- .nv.info._Z13pictureKernelPfjj --------------------------
	.section	.nv.info._Z13pictureKernelPfjj,"",@"SHT_CUDA_INFO"
	.sectionflags	@""
	.align	4


	//----- nvinfo : EIATTR_CUDA_API_VERSION
	.align		4
        /*0000*/ 	.byte	0x04, 0x37
        /*0002*/ 	.short	(.L_7 - .L_6)
.L_6:
        /*0004*/ 	.word	0x00000082


	//----- nvinfo : EIATTR_KPARAM_INFO
	.align		4
.L_7:
        /*0008*/ 	.byte	0x04, 0x17
        /*000a*/ 	.short	(.L_9 - .L_8)
.L_8:
        /*000c*/ 	.word	0x00000000
        /*0010*/ 	.short	0x0002
        /*0012*/ 	.short	0x000c
        /*0014*/ 	.byte	0x00, 0xf0, 0x11, 0x00


	//----- nvinfo : EIATTR_KPARAM_INFO
	.align		4
.L_9:
        /*0018*/ 	.byte	0x04, 0x17
        /*001a*/ 	.short	(.L_11 - .L_10)
.L_10:
        /*001c*/ 	.word	0x00000000
        /*0020*/ 	.short	0x0001
        /*0022*/ 	.short	0x0008
        /*0024*/ 	.byte	0x00, 0xf0, 0x11, 0x00


	//----- nvinfo : EIATTR_KPARAM_INFO
	.align		4
.L_11:
        /*0028*/ 	.byte	0x04, 0x17
        /*002a*/ 	.short	(.L_13 - .L_12)
.L_12:
        /*002c*/ 	.word	0x00000000
        /*0030*/ 	.short	0x0000
        /*0032*/ 	.short	0x0000
        /*0034*/ 	.byte	0x00, 0xf5, 0x21, 0x00


	//----- nvinfo : EIATTR_SPARSE_MMA_MASK
	.align		4
.L_13:
        /*0038*/ 	.byte	0x03, 0x50
        /*003a*/ 	.short	0x0000


	//----- nvinfo : EIATTR_MAXREG_COUNT
	.align		4
        /*003c*/ 	.byte	0x03, 0x1b
        /*003e*/ 	.short	0x00ff


	//----- nvinfo : EIATTR_MERCURY_ISA_VERSION
	.align		4
        /*0040*/ 	.byte	0x03, 0x5f
        /*0042*/ 	.short	0x0101


	//----- nvinfo : EIATTR_VRC_CTA_INIT_COUNT
	.align		4
        /*0044*/ 	.byte	0x02, 0x4a
	.zero		1
	.zero		1


	//----- nvinfo : EIATTR_EXIT_INSTR_OFFSETS
	.align		4
        /*0048*/ 	.byte	0x04, 0x1c
        /*004a*/ 	.short	(.L_15 - .L_14)


	//   ....[0]....
.L_14:
        /*004c*/ 	.word	0x000000c0


	//   ....[1]....
        /*0050*/ 	.word	0x00000140


	//----- nvinfo : EIATTR_CBANK_PARAM_SIZE
	.align		4
.L_15:
        /*0054*/ 	.byte	0x03, 0x19
        /*0056*/ 	.short	0x0010


	//----- nvinfo : EIATTR_PARAM_CBANK
	.align		4
        /*0058*/ 	.byte	0x04, 0x0a
        /*005a*/ 	.short	(.L_17 - .L_16)
	.align		4
.L_16:
        /*005c*/ 	.word	index@(.nv.constant0._Z13pictureKernelPfjj)
        /*0060*/ 	.short	0x0380
        /*0062*/ 	.short	0x0010


	//----- nvinfo : EIATTR_SW_WAR
	.align		4
.L_17:
        /*0064*/ 	.byte	0x04, 0x36
        /*0066*/ 	.short	(.L_19 - .L_18)
.L_18:
        /*0068*/ 	.word	0x00000008
.L_19:


//--------------------- .nv.callgraph             --------------------------
	.section	.nv.callgraph,"",@"SHT_CUDA_CALLGRAPH"
	.align	4
	.sectionentsize	8
	.align		4
        /*0000*/ 	.word	0x00000000
	.align		4
        /*0004*/ 	.word	0xffffffff
	.align		4
        /*0008*/ 	.word	0x00000000
	.align		4
        /*000c*/ 	.word	0xfffffffe
	.align		4
        /*0010*/ 	.word	0x00000000
	.align		4
        /*0014*/ 	.word	0xfffffffd
	.align		4
        /*0018*/ 	.word	0x00000000
	.align		4
        /*001c*/ 	.word	0xfffffffc


//--------------------- .text._Z13pictureKernelPfjj --------------------------
	.section	.text._Z13pictureKernelPfjj,"ax",@progbits
	.align	128
        .global         _Z13pictureKernelPfjj
        .type           _Z13pictureKernelPfjj,@function
        .size           _Z13pictureKernelPfjj,(.L_x_1 - _Z13pictureKernelPfjj)
        .other          _Z13pictureKernelPfjj,@"STO_CUDA_ENTRY STV_DEFAULT"
_Z13pictureKernelPfjj:
.text._Z13pictureKernelPfjj:
[----:B------:R-:W-:Y:S01]  /*0000*/  LDC R1, c[0x0][0x37c] ;  /* 0x0000df00ff017b82 */ /* 0x000fe20000000800 */
[----:B------:R-:W0:Y:S07]  /*0010*/  S2R R3, SR_TID.X ;  /* 0x0000000000037919 */ /* 0x000e2e0000002100 */
[----:B------:R-:W0:Y:S01]  /*0020*/  S2UR UR4, SR_CTAID.X ;  /* 0x00000000000479c3 */ /* 0x000e220000002500 */
[----:B------:R-:W1:Y:S01]  /*0030*/  LDCU.64 UR6, c[0x0][0x388] ;  /* 0x00007100ff0677ac */ /* 0x000e620008000a00 */
[----:B------:R-:W2:Y:S06]  /*0040*/  S2R R2, SR_TID.Y ;  /* 0x0000000000027919 */ /* 0x000eac0000002200 */
[----:B------:R-:W0:Y:S08]  /*0050*/  LDC R0, c[0x0][0x360] ;  /* 0x0000d800ff007b82 */ /* 0x000e300000000800 */
[----:B------:R-:W2:Y:S08]  /*0060*/  S2UR UR5, SR_CTAID.Y ;  /* 0x00000000000579c3 */ /* 0x000eb00000002600 */
[----:B------:R-:W2:Y:S01]  /*0070*/  LDC R5, c[0x0][0x364] ;  /* 0x0000d900ff057b82 */ /* 0x000ea20000000800 */
[----:B0-----:R-:W-:-:S05]  /*0080*/  IMAD R0, R0, UR4, R3 ;  /* 0x0000000400007c24 */ /* 0x001fca000f8e0203 */
[----:B-1----:R-:W-:Y:S01]  /*0090*/  ISETP.GE.U32.AND P0, PT, R0, UR7, PT ;  /* 0x0000000700007c0c */ /* 0x002fe2000bf06070 */
[----:B--2---:R-:W-:-:S05]  /*00a0*/  IMAD R5, R5, UR5, R2 ;  /* 0x0000000505057c24 */ /* 0x004fca000f8e0202 */
[----:B------:R-:W-:-:S13]  /*00b0*/  ISETP.GE.U32.OR P0, PT, R5, UR6, P0 ;  /* 0x0000000605007c0c */ /* 0x000fda0008706470 */
[----:B------:R-:W-:Y:S05]  /*00c0*/  @P0 EXIT ;  /* 0x000000000000094d */ /* 0x000fea0003800000 */
[----:B------:R-:W0:Y:S01]  /*00d0*/  LDC.64 R2, c[0x0][0x380] ;  /* 0x0000e000ff027b82 */ /* 0x000e220000000a00 */
[----:B------:R-:W1:Y:S01]  /*00e0*/  LDCU.64 UR4, c[0x0][0x358] ;  /* 0x00006b00ff0477ac */ /* 0x000e620008000a00 */
[----:B------:R-:W-:-:S04]  /*00f0*/  IMAD R5, R5, UR7, R0 ;  /* 0x0000000705057c24 */ /* 0x000fc8000f8e0200 */
[----:B0-----:R-:W-:-:S05]  /*0100*/  IMAD.WIDE.U32 R2, R5, 0x4, R2 ;  /* 0x0000000405027825 */ /* 0x001fca00078e0002 */
[----:B-1----:R-:W2:Y:S02]  /*0110*/  LDG.E R0, desc[UR4][R2.64] ;  /* 0x0000000402007981 */ /* 0x002ea4000c1e1900 */
[----:B--2---:R-:W-:-:S05]  /*0120*/  FADD R5, R0, R0 ;  /* 0x0000000000057221 */ /* 0x004fca0000000000 */
[----:B------:R-:W-:Y:S01]  /*0130*/  STG.E desc[UR4][R2.64], R5 ;  /* 0x0000000502007986 */ /* 0x000fe2000c101904 */
[----:B------:R-:W-:Y:S05]  /*0140*/  EXIT ;  /* 0x000000000000794d */ /* 0x000fea0003800000 */
.L_x_0:
[----:B------:R-:W-:-:S00]  /*0150*/  BRA `(.L_x_0) ;  /* 0xfffffffc00fc7947 */ /* 0x000fc0000383ffff */
[----:B------:R-:W-:-:S00]  /*0160*/  NOP ;  /* 0x0000000000007918 */ /* 0x000fc00000000000 */
        /* <DEDUP_REMOVED lines=9> */
.L_x_1:


//--------------------- .nv.shared.reserved.0     --------------------------
	.section	.nv.shared.reserved.0,"aw",@nobits
	.weak		__nv_reservedSMEM_offset_0_alias
	.size		__nv_reservedSMEM_offset_0_alias, 0, 64
	.other		__nv_reservedSMEM_offset_0_alias,@"STO_CUDA_RESERVED_SHARED STV_DEFAULT"
__nv_reservedSMEM_offset_0_alias:
	.zero		0
	.zero		64


//--------------------- .nv.constant0._Z13pictureKernelPfjj --------------------------
	.section	.nv.constant0._Z13pictureKernelPfjj,"a",@progbits
	.sectionflags	@""
	.align	4
.nv.constant0._Z13pictureKernelPfjj:
	.zero		912


//--------------------- SYMBOLS --------------------------

	.type		.nv.reservedSmem.offset0,@object
	.size		.nv.reservedSmem.offset0,0x4
